	.headerflags	@"EF_CUDA_TEXMODE_UNIFIED EF_CUDA_64BIT_ADDRESS EF_CUDA_ACCELERATORS EF_CUDA_SM90 EF_CUDA_VIRTUAL_SM(EF_CUDA_SM90)"
	.elftype	@"ET_EXEC"


//--------------------- .nv.info                  --------------------------
	.section	.nv.info,"",@"SHT_CUDA_INFO"
	.align	4


	//----- nvinfo : EIATTR_REGCOUNT
	.align		4
        /*0000*/ 	.byte	0x04, 0x2f
        /*0002*/ 	.short	(.L_1 - .L_0)
	.align		4
.L_0:
        /*0004*/ 	.word	index@(triton_poi_fused__prelu_kernel_add_1)
        /*0008*/ 	.word	0x00000012


	//----- nvinfo : EIATTR_MIN_STACK_SIZE
	.align		4
.L_1:
        /*000c*/ 	.byte	0x04, 0x12
        /*000e*/ 	.short	(.L_3 - .L_2)
	.align		4
.L_2:
        /*0010*/ 	.word	index@(triton_poi_fused__prelu_kernel_add_1)
        /*0014*/ 	.word	0x00000000


	//----- nvinfo : EIATTR_FRAME_SIZE
	.align		4
.L_3:
        /*0018*/ 	.byte	0x04, 0x11
        /*001a*/ 	.short	(.L_5 - .L_4)
	.align		4
.L_4:
        /*001c*/ 	.word	index@(triton_poi_fused__prelu_kernel_add_1)
        /*0020*/ 	.word	0x00000000


	//----- nvinfo : EIATTR_MIN_STACK_SIZE
	.align		4
.L_5:
        /*0024*/ 	.byte	0x04, 0x12
        /*0026*/ 	.short	(.L_7 - .L_6)
	.align		4
.L_6:
        /*0028*/ 	.word	index@(triton_poi_fused__prelu_kernel_add_1)
        /*002c*/ 	.word	0x00000000
.L_7:


//--------------------- .nv.info.triton_poi_fused__prelu_kernel_add_1 --------------------------
	.section	.nv.info.triton_poi_fused__prelu_kernel_add_1,"",@"SHT_CUDA_INFO"
	.sectionflags	@""
	.align	4


	//----- nvinfo : EIATTR_CUDA_API_VERSION
	.align		4
        /*0000*/ 	.byte	0x04, 0x37
        /*0002*/ 	.short	(.L_9 - .L_8)
.L_8:
        /*0004*/ 	.word	0x0000007c


	//----- nvinfo : EIATTR_KPARAM_INFO
	.align		4
.L_9:
        /*0008*/ 	.byte	0x04, 0x17
        /*000a*/ 	.short	(.L_11 - .L_10)
.L_10:
        /*000c*/ 	.word	0x00000000
        /*0010*/ 	.short	0x0004
        /*0012*/ 	.short	0x0020
        /*0014*/ 	.byte	0x00, 0xf0, 0x11, 0x00


	//----- nvinfo : EIATTR_KPARAM_INFO
	.align		4
.L_11:
        /*0018*/ 	.byte	0x04, 0x17
        /*001a*/ 	.short	(.L_13 - .L_12)
.L_12:
        /*001c*/ 	.word	0x00000000
        /*0020*/ 	.short	0x0003
        /*0022*/ 	.short	0x0018
        /*0024*/ 	.byte	0x00, 0xf4, 0x21, 0x00


	//----- nvinfo : EIATTR_KPARAM_INFO
	.align		4
.L_13:
        /*0028*/ 	.byte	0x04, 0x17
        /*002a*/ 	.short	(.L_15 - .L_14)
.L_14:
        /*002c*/ 	.word	0x00000000
        /*0030*/ 	.short	0x0002
        /*0032*/ 	.short	0x0010
        /*0034*/ 	.byte	0x00, 0xf4, 0x21, 0x00


	//----- nvinfo : EIATTR_KPARAM_INFO
	.align		4
.L_15:
        /*0038*/ 	.byte	0x04, 0x17
        /*003a*/ 	.short	(.L_17 - .L_16)
.L_16:
        /*003c*/ 	.word	0x00000000
        /*0040*/ 	.short	0x0001
        /*0042*/ 	.short	0x0008
        /*0044*/ 	.byte	0x00, 0xf4, 0x21, 0x00


	//----- nvinfo : EIATTR_KPARAM_INFO
	.align		4
.L_17:
        /*0048*/ 	.byte	0x04, 0x17
        /*004a*/ 	.short	(.L_19 - .L_18)
.L_18:
        /*004c*/ 	.word	0x00000000
        /*0050*/ 	.short	0x0000
        /*0052*/ 	.short	0x0000
        /*0054*/ 	.byte	0x00, 0xf4, 0x21, 0x00


	//----- nvinfo : EIATTR_SPARSE_MMA_MASK
	.align		4
.L_19:
        /*0058*/ 	.byte	0x03, 0x50
        /*005a*/ 	.short	0x0000


	//----- nvinfo : EIATTR_MAXREG_COUNT
	.align		4
        /*005c*/ 	.byte	0x03, 0x1b
        /*005e*/ 	.short	0x00ff


	//----- nvinfo : EIATTR_EXIT_INSTR_OFFSETS
	.align		4
        /*0060*/ 	.byte	0x04, 0x1c
        /*0062*/ 	.short	(.L_21 - .L_20)


	//   ....[0]....
.L_20:
        /*0064*/ 	.word	0x00000220


	//   ....[1]....
        /*0068*/ 	.word	0x00000240


	//----- nvinfo : EIATTR_REQNTID
	.align		4
.L_21:
        /*006c*/ 	.byte	0x04, 0x10
        /*006e*/ 	.short	(.L_23 - .L_22)
.L_22:
        /*0070*/ 	.word	0x00000080
        /*0074*/ 	.word	0x00000001
        /*0078*/ 	.word	0x00000001


	//----- nvinfo : EIATTR_CBANK_PARAM_SIZE
	.align		4
.L_23:
        /*007c*/ 	.byte	0x03, 0x19
        /*007e*/ 	.short	0x0024


	//----- nvinfo : EIATTR_PARAM_CBANK
	.align		4
        /*0080*/ 	.byte	0x04, 0x0a
        /*0082*/ 	.short	(.L_25 - .L_24)
	.align		4
.L_24:
        /*0084*/ 	.word	index@(.nv.constant0.triton_poi_fused__prelu_kernel_add_1)
        /*0088*/ 	.short	0x0210
        /*008a*/ 	.short	0x0024


	//----- nvinfo : EIATTR_SW_WAR
	.align		4
.L_25:
        /*008c*/ 	.byte	0x04, 0x36
        /*008e*/ 	.short	(.L_27 - .L_26)
.L_26:
        /*0090*/ 	.word	0x00000008
.L_27:


//--------------------- .nv.callgraph             --------------------------
	.section	.nv.callgraph,"",@"SHT_CUDA_CALLGRAPH"
	.align	4
	.sectionentsize	8
	.align		4
        /*0000*/ 	.word	0x00000000
	.align		4
        /*0004*/ 	.word	0xffffffff
	.align		4
        /*0008*/ 	.word	0x00000000
	.align		4
        /*000c*/ 	.word	0xfffffffe
	.align		4
        /*0010*/ 	.word	0x00000000
	.align		4
        /*0014*/ 	.word	0xfffffffd
	.align		4
        /*0018*/ 	.word	0x00000000
	.align		4
        /*001c*/ 	.word	0xfffffffc


//--------------------- .text.triton_poi_fused__prelu_kernel_add_1 --------------------------
	.section	.text.triton_poi_fused__prelu_kernel_add_1,"ax",@progbits
	.align	128
        .global         triton_poi_fused__prelu_kernel_add_1
        .type           triton_poi_fused__prelu_kernel_add_1,@function
        .size           triton_poi_fused__prelu_kernel_add_1,(.L_x_1 - triton_poi_fused__prelu_kernel_add_1)
        .other          triton_poi_fused__prelu_kernel_add_1,@"STO_CUDA_ENTRY STV_DEFAULT"
triton_poi_fused__prelu_kernel_add_1:
.text.triton_poi_fused__prelu_kernel_add_1:
[----:B------:R-:W0:Y:S02]  /*0000*/  LDC R1, c[0x0][0x28] ;  /* 0x00000a00ff017b82 */ /* 0x000e240000000800 */
[----:B------:R-:W1:Y:S01]  /*0010*/  S2R R2, SR_TID.X ;  /* 0x0000000000027919 */ /* 0x000e620000002100 */
[----:B------:R-:W2:Y:S01]  /*0020*/  LDC.64 R8, c[0x0][0x210] ;  /* 0x00008400ff087b82 */ /* 0x000ea20000000a00 */
[----:B------:R-:W-:Y:S01]  /*0030*/  IMAD.MOV.U32 R15, RZ, RZ, RZ ;  /* 0x000000ffff0f7224 */ /* 0x000fe200078e00ff */
[----:B------:R-:W-:Y:S01]  /*0040*/  ULDC.64 UR4, c[0x0][0x208] ;  /* 0x0000820000047ab9 */ /* 0x000fe20000000a00 */
[----:B------:R-:W3:Y:S05]  /*0050*/  S2R R3, SR_CTAID.X ;  /* 0x0000000000037919 */ /* 0x000eea0000002500 */
[----:B------:R-:W4:Y:S08]  /*0060*/  LDC.64 R6, c[0x0][0x218] ;  /* 0x00008600ff067b82 */ /* 0x000f300000000a00 */
[----:B------:R-:W5:Y:S01]  /*0070*/  LDC.64 R4, c[0x0][0x220] ;  /* 0x00008800ff047b82 */ /* 0x000f620000000a00 */
[----:B-1----:R-:W-:-:S04]  /*0080*/  LOP3.LUT R2, R2, 0x7f, RZ, 0xc0, !PT ;  /* 0x0000007f02027812 */ /* 0x002fc800078ec0ff */
[----:B---3--:R-:W-:Y:S01]  /*0090*/  LEA R3, R3, R2, 0x7 ;  /* 0x0000000203037211 */ /* 0x008fe200078e38ff */
[----:B------:R-:W-:-:S03]  /*00a0*/  HFMA2.MMA R2, -RZ, RZ, 0, 0 ;  /* 0x00000000ff027435 */ /* 0x000fc600000001ff */
[C---:B------:R-:W-:Y:S01]  /*00b0*/  ISETP.GE.AND P1, PT, R3.reuse, 0x1e00, PT ;  /* 0x00001e000300780c */ /* 0x040fe20003f26270 */
[----:B--2---:R-:W-:-:S06]  /*00c0*/  IMAD.WIDE R8, R3, 0x4, R8 ;  /* 0x0000000403087825 */ /* 0x004fcc00078e0208 */
[----:B------:R-:W-:-:S05]  /*00d0*/  IMAD.HI R0, R3, -0x77777777, R2 ;  /* 0x8888888903007827 */ /* 0x000fca00078e0202 */
[----:B------:R-:W-:Y:S01]  /*00e0*/  SHF.R.U32.HI R11, RZ, 0x1f, R0 ;  /* 0x0000001fff0b7819 */ /* 0x000fe20000011600 */
[----:B------:R-:W2:Y:S03]  /*00f0*/  @!P1 LDG.E R15, desc[UR4][R8.64] ;  /* 0x00000004080f9981 */ /* 0x000ea6000c1e1900 */
[----:B------:R-:W-:-:S04]  /*0100*/  LEA.HI.SX32 R11, R0, R11, 0x1b ;  /* 0x0000000b000b7211 */ /* 0x000fc800078fdaff */
[C---:B------:R-:W-:Y:S01]  /*0110*/  LEA.HI R0, R11.reuse, R11, RZ, 0x5 ;  /* 0x0000000b0b007211 */ /* 0x040fe200078f28ff */
[----:B------:R-:W-:-:S03]  /*0120*/  IMAD R2, R11, -0x3c, R3 ;  /* 0xffffffc40b027824 */ /* 0x000fc600078e0203 */
[----:B------:R-:W-:Y:S01]  /*0130*/  LOP3.LUT R0, R0, 0xffffffe0, RZ, 0xc0, !PT ;  /* 0xffffffe000007812 */ /* 0x000fe200078ec0ff */
[----:B------:R-:W-:-:S03]  /*0140*/  IMAD R2, R11, 0x3e, R2 ;  /* 0x0000003e0b027824 */ /* 0x000fc600078e0202 */
[----:B------:R-:W-:Y:S01]  /*0150*/  IADD3 R11, R11, -R0, RZ ;  /* 0x800000000b0b7210 */ /* 0x000fe20007ffe0ff */
[----:B------:R-:W-:Y:S01]  /*0160*/  HFMA2.MMA R12, -RZ, RZ, 0, 0 ;  /* 0x00000000ff0c7435 */ /* 0x000fe200000001ff */
[----:B------:R-:W-:Y:S01]  /*0170*/  MOV R0, RZ ;  /* 0x000000ff00007202 */ /* 0x000fe20000000f00 */
[----:B------:R-:W-:Y:S02]  /*0180*/  VIADD R13, R2, 0x1 ;  /* 0x00000001020d7836 */ /* 0x000fe40000000000 */
[----:B----4-:R-:W-:Y:S02]  /*0190*/  IMAD.WIDE R6, R11, 0x4, R6 ;  /* 0x000000040b067825 */ /* 0x010fe400078e0206 */
[----:B------:R-:W1:Y:S02]  /*01a0*/  LDC.64 R10, c[0x0][0x228] ;  /* 0x00008a00ff0a7b82 */ /* 0x000e640000000a00 */
[----:B-----5:R-:W-:Y:S01]  /*01b0*/  IMAD.WIDE R4, R13, 0x4, R4 ;  /* 0x000000040d047825 */ /* 0x020fe200078e0204 */
[----:B------:R-:W3:Y:S04]  /*01c0*/  @!P1 LDG.E.EL R0, desc[UR4][R6.64] ;  /* 0x0000000406009981 */ /* 0x000ee8000c2e1900 */
[----:B------:R-:W4:Y:S01]  /*01d0*/  @!P1 LDG.E R12, desc[UR4][R4.64] ;  /* 0x00000004040c9981 */ /* 0x000f22000c1e1900 */
[----:B-1----:R-:W-:Y:S01]  /*01e0*/  IMAD.WIDE R2, R3, 0x4, R10 ;  /* 0x0000000403027825 */ /* 0x002fe200078e020a */
[----:B--2---:R-:W-:-:S13]  /*01f0*/  FSETP.GT.AND P0, PT, R15, RZ, PT ;  /* 0x000000ff0f00720b */ /* 0x004fda0003f04000 */
[----:B---3--:R-:W-:-:S04]  /*0200*/  @!P0 FMUL R15, R0, R15 ;  /* 0x0000000f000f8220 */ /* 0x008fc80000400000 */
[----:B----4-:R-:W-:Y:S01]  /*0210*/  FADD R15, R15, R12 ;  /* 0x0000000c0f0f7221 */ /* 0x010fe20000000000 */
[----:B------:R-:W-:Y:S06]  /*0220*/  @P1 EXIT ;  /* 0x000000000000194d */ /* 0x000fec0003800000 */
[----:B------:R-:W-:Y:S01]  /*0230*/  STG.E desc[UR4][R2.64], R15 ;  /* 0x0000000f02007986 */ /* 0x000fe2000c101904 */
[----:B------:R-:W-:Y:S05]  /*0240*/  EXIT ;  /* 0x000000000000794d */ /* 0x000fea0003800000 */
.L_x_0:
[----:B------:R-:W-:-:S00]  /*0250*/  BRA `(.L_x_0) ;  /* 0xfffffffc00fc7947 */ /* 0x000fc0000383ffff */
[----:B------:R-:W-:-:S00]  /*0260*/  NOP ;  /* 0x0000000000007918 */ /* 0x000fc00000000000 */
        /* <DEDUP_REMOVED lines=9> */
.L_x_1:


//--------------------- .nv.constant0.triton_poi_fused__prelu_kernel_add_1 --------------------------
	.section	.nv.constant0.triton_poi_fused__prelu_kernel_add_1,"a",@progbits
	.sectionflags	@""
	.align	4
.nv.constant0.triton_poi_fused__prelu_kernel_add_1:
	.zero		564
